//
// Generated by NVIDIA NVVM Compiler
//
// Compiler Build ID: CL-36424714
// Cuda compilation tools, release 13.0, V13.0.88
// Based on NVVM 20.0.0
//

.version 9.0
.target sm_100
.address_size 64

	// .globl	_Z24nested_conditions_kerneliiPi

.visible .entry _Z24nested_conditions_kerneliiPi(
	.param .u32 _Z24nested_conditions_kerneliiPi_param_0,
	.param .u32 _Z24nested_conditions_kerneliiPi_param_1,
	.param .u64 .ptr .align 1 _Z24nested_conditions_kerneliiPi_param_2
)
{
	.reg .pred 	%p<4>;
	.reg .b32 	%r<10>;
	.reg .b64 	%rd<3>;

	ld.param.u32 	%r1, [_Z24nested_conditions_kerneliiPi_param_0];
	ld.param.u32 	%r2, [_Z24nested_conditions_kerneliiPi_param_1];
	ld.param.u64 	%rd1, [_Z24nested_conditions_kerneliiPi_param_2];
	mov.u32 	%r3, %ctaid.x;
	mov.u32 	%r4, %ntid.x;
	mul.lo.s32 	%r5, %r3, %r4;
	mov.u32 	%r6, %tid.x;
	neg.s32 	%r7, %r6;
	setp.ne.s32 	%p1, %r5, %r7;
	min.s32 	%r8, %r1, %r2;
	setp.lt.s32 	%p2, %r8, 43;
	or.pred  	%p3, %p2, %p1;
	@%p3 bra 	$L__BB0_2;
	cvta.to.global.u64 	%rd2, %rd1;
	mov.b32 	%r9, 42;
	st.global.u32 	[%rd2], %r9;
$L__BB0_2:
	ret;

}


// ===== COMPILED SASS (sm_100) =====

	.target	sm_100

	.elftype	@"ET_EXEC"


//--------------------- .note.nv.tkinfo           --------------------------
	.section	.note.nv.tkinfo,"",@"SHT_NOTE"
	.sectionflags	@"SHF_NOTE_NV_TKINFO"
	.tkinfo
        /*0018*/ 	.word	0x00000002
        /*0030*/ 	.string	""
        /*0030*/ 	.string	"ptxas"
        /*0030*/ 	.string	"Cuda compilation tools, release 13.0, V13.0.88"
        /*0030*/ 	.string	"Build cuda_13.0.r13.0/compiler.36424714_0"
        /*0030*/ 	.string	"-arch sm_100 -m 64 "



//--------------------- .note.nv.cuinfo           --------------------------
	.section	.note.nv.cuinfo,"",@"SHT_NOTE"
	.sectionflags	@"SHF_NOTE_NV_CUINFO"
        /*0018*/ 	.short	0x0002
        /*001a*/ 	.short	0x0064
        /*001c*/ 	.short	0x0082
	.zero		2


//--------------------- .nv.info                  --------------------------
	.section	.nv.info,"",@"SHT_CUDA_INFO"
	.align	4


	//----- nvinfo : EIATTR_REGCOUNT
	.align		4
        /*0000*/ 	.byte	0x04, 0x2f
        /*0002*/ 	.short	(.L_1 - .L_0)
	.align		4
.L_0:
        /*0004*/ 	.word	index@(_Z24nested_conditions_kerneliiPi)
        /*0008*/ 	.word	0x00000008


	//----- nvinfo : EIATTR_FRAME_SIZE
	.align		4
.L_1:
        /*000c*/ 	.byte	0x04, 0x11
        /*000e*/ 	.short	(.L_3 - .L_2)
	.align		4
.L_2:
        /*0010*/ 	.word	index@(_Z24nested_conditions_kerneliiPi)
        /*0014*/ 	.word	0x00000000


	//----- nvinfo : EIATTR_MIN_STACK_SIZE
	.align		4
.L_3:
        /*0018*/ 	.byte	0x04, 0x12
        /*001a*/ 	.short	(.L_5 - .L_4)
	.align		4
.L_4:
        /*001c*/ 	.word	index@(_Z24nested_conditions_kerneliiPi)
        /*0020*/ 	.word	0x00000000
.L_5:


//--------------------- .nv.compat                --------------------------
	.section	.nv.compat,"",@"SHT_CUDA_COMPAT_INFO"
	.align	4
        /*0000*/ 	.byte	0x02, 0x09, 0x00, 0x00, 0x02, 0x02, 0x01, 0x00, 0x02, 0x05, 0x05, 0x00, 0x03, 0x07, 0x01, 0x01
        /*0010*/ 	.byte	0x02, 0x03, 0x00, 0x00, 0x02, 0x06, 0x01, 0x00, 0x04, 0x0b, 0x08, 0x00, 0x09, 0x00, 0x00, 0x00
        /*0020*/ 	.byte	0x00, 0x00, 0x00, 0x00


//--------------------- .nv.info._Z24nested_conditions_kerneliiPi --------------------------
	.section	.nv.info._Z24nested_conditions_kerneliiPi,"",@"SHT_CUDA_INFO"
	.sectionflags	@""
	.align	4


	//----- nvinfo : EIATTR_CUDA_API_VERSION
	.align		4
        /*0000*/ 	.byte	0x04, 0x37
        /*0002*/ 	.short	(.L_7 - .L_6)
.L_6:
        /*0004*/ 	.word	0x00000082


	//----- nvinfo : EIATTR_KPARAM_INFO
	.align		4
.L_7:
        /*0008*/ 	.byte	0x04, 0x17
        /*000a*/ 	.short	(.L_9 - .L_8)
.L_8:
        /*000c*/ 	.word	0x00000000
        /*0010*/ 	.short	0x0002
        /*0012*/ 	.short	0x0008
        /*0014*/ 	.byte	0x00, 0xf5, 0x21, 0x00


	//----- nvinfo : EIATTR_KPARAM_INFO
	.align		4
.L_9:
        /*0018*/ 	.byte	0x04, 0x17
        /*001a*/ 	.short	(.L_11 - .L_10)
.L_10:
        /*001c*/ 	.word	0x00000000
        /*0020*/ 	.short	0x0001
        /*0022*/ 	.short	0x0004
        /*0024*/ 	.byte	0x00, 0xf0, 0x11, 0x00


	//----- nvinfo : EIATTR_KPARAM_INFO
	.align		4
.L_11:
        /*0028*/ 	.byte	0x04, 0x17
        /*002a*/ 	.short	(.L_13 - .L_12)
.L_12:
        /*002c*/ 	.word	0x00000000
        /*0030*/ 	.short	0x0000
        /*0032*/ 	.short	0x0000
        /*0034*/ 	.byte	0x00, 0xf0, 0x11, 0x00


	//----- nvinfo : EIATTR_SPARSE_MMA_MASK
	.align		4
.L_13:
        /*0038*/ 	.byte	0x03, 0x50
        /*003a*/ 	.short	0x0000


	//----- nvinfo : EIATTR_MAXREG_COUNT
	.align		4
        /*003c*/ 	.byte	0x03, 0x1b
        /*003e*/ 	.short	0x00ff


	//----- nvinfo : EIATTR_MERCURY_ISA_VERSION
	.align		4
        /*0040*/ 	.byte	0x03, 0x5f
        /*0042*/ 	.short	0x0101


	//----- nvinfo : EIATTR_VRC_CTA_INIT_COUNT
	.align		4
        /*0044*/ 	.byte	0x02, 0x4a
	.zero		1
	.zero		1


	//----- nvinfo : EIATTR_EXIT_INSTR_OFFSETS
	.align		4
        /*0048*/ 	.byte	0x04, 0x1c
        /*004a*/ 	.short	(.L_15 - .L_14)


	//   ....[0]....
.L_14:
        /*004c*/ 	.word	0x000000a0


	//   ....[1]....
        /*0050*/ 	.word	0x000000f0


	//----- nvinfo : EIATTR_CBANK_PARAM_SIZE
	.align		4
.L_15:
        /*0054*/ 	.byte	0x03, 0x19
        /*0056*/ 	.short	0x0010


	//----- nvinfo : EIATTR_PARAM_CBANK
	.align		4
        /*0058*/ 	.byte	0x04, 0x0a
        /*005a*/ 	.short	(.L_17 - .L_16)
	.align		4
.L_16:
        /*005c*/ 	.word	index@(.nv.constant0._Z24nested_conditions_kerneliiPi)
        /*0060*/ 	.short	0x0380
        /*0062*/ 	.short	0x0010


	//----- nvinfo : EIATTR_SW_WAR
	.align		4
.L_17:
        /*0064*/ 	.byte	0x04, 0x36
        /*0066*/ 	.short	(.L_19 - .L_18)
.L_18:
        /*0068*/ 	.word	0x00000008
.L_19:


//--------------------- .nv.callgraph             --------------------------
	.section	.nv.callgraph,"",@"SHT_CUDA_CALLGRAPH"
	.align	4
	.sectionentsize	8
	.align		4
        /*0000*/ 	.word	0x00000000
	.align		4
        /*0004*/ 	.word	0xffffffff
	.align		4
        /*0008*/ 	.word	0x00000000
	.align		4
        /*000c*/ 	.word	0xfffffffe
	.align		4
        /*0010*/ 	.word	0x00000000
	.align		4
        /*0014*/ 	.word	0xfffffffd
	.align		4
        /*0018*/ 	.word	0x00000000
	.align		4
        /*001c*/ 	.word	0xfffffffc


//--------------------- .text._Z24nested_conditions_kerneliiPi --------------------------
	.section	.text._Z24nested_conditions_kerneliiPi,"ax",@progbits
	.align	128
        .global         _Z24nested_conditions_kerneliiPi
        .type           _Z24nested_conditions_kerneliiPi,@function
        .size           _Z24nested_conditions_kerneliiPi,(.L_x_1 - _Z24nested_conditions_kerneliiPi)
        .other          _Z24nested_conditions_kerneliiPi,@"STO_CUDA_ENTRY STV_DEFAULT"
_Z24nested_conditions_kerneliiPi:
.text._Z24nested_conditions_kerneliiPi:
[----:B------:R-:W-:Y:S01]  /*0000*/  LDC R1, c[0x0][0x37c] ;  /* 0x0000df00ff017b82 */ /* 0x000fe20000000800 */
[----:B------:R-:W0:Y:S07]  /*0010*/  S2R R0, SR_TID.X ;  /* 0x0000000000007919 */ /* 0x000e2e0000002100 */
[----:B------:R-:W1:Y:S01]  /*0020*/  S2UR UR4, SR_CTAID.X ;  /* 0x00000000000479c3 */ /* 0x000e620000002500 */
[----:B------:R-:W1:Y:S07]  /*0030*/  LDCU UR5, c[0x0][0x360] ;  /* 0x00006c00ff0577ac */ /* 0x000e6e0008000800 */
[----:B------:R-:W2:Y:S01]  /*0040*/  LDC.64 R4, c[0x0][0x380] ;  /* 0x0000e000ff047b82 */ /* 0x000ea20000000a00 */
[----:B-1----:R-:W-:Y:S01]  /*0050*/  UIMAD UR4, UR4, UR5, URZ ;  /* 0x00000005040472a4 */ /* 0x002fe2000f8e02ff */
[----:B0-----:R-:W-:Y:S01]  /*0060*/  IMAD.MOV R2, RZ, RZ, -R0 ;  /* 0x000000ffff027224 */ /* 0x001fe200078e0a00 */
[----:B--2---:R-:W-:-:S04]  /*0070*/  VIMNMX R0, PT, PT, R4, R5, PT ;  /* 0x0000000504007248 */ /* 0x004fc80003fe0100 */
[----:B------:R-:W-:-:S04]  /*0080*/  ISETP.NE.AND P0, PT, R2, UR4, PT ;  /* 0x0000000402007c0c */ /* 0x000fc8000bf05270 */
[----:B------:R-:W-:-:S13]  /*0090*/  ISETP.LT.OR P0, PT, R0, 0x2b, P0 ;  /* 0x0000002b0000780c */ /* 0x000fda0000701670 */
[----:B------:R-:W-:Y:S05]  /*00a0*/  @P0 EXIT ;  /* 0x000000000000094d */ /* 0x000fea0003800000 */
[----:B------:R-:W0:Y:S01]  /*00b0*/  LDC.64 R2, c[0x0][0x388] ;  /* 0x0000e200ff027b82 */ /* 0x000e220000000a00 */
[----:B------:R-:W0:Y:S01]  /*00c0*/  LDCU.64 UR4, c[0x0][0x358] ;  /* 0x00006b00ff0477ac */ /* 0x000e220008000a00 */
[----:B------:R-:W-:-:S05]  /*00d0*/  IMAD.MOV.U32 R5, RZ, RZ, 0x2a ;  /* 0x0000002aff057424 */ /* 0x000fca00078e00ff */
[----:B0-----:R-:W-:Y:S01]  /*00e0*/  STG.E desc[UR4][R2.64], R5 ;  /* 0x0000000502007986 */ /* 0x001fe2000c101904 */
[----:B------:R-:W-:Y:S05]  /*00f0*/  EXIT ;  /* 0x000000000000794d */ /* 0x000fea0003800000 */
.L_x_0:
[----:B------:R-:W-:-:S00]  /*0100*/  BRA `(.L_x_0) ;  /* 0xfffffffc00fc7947 */ /* 0x000fc0000383ffff */
[----:B------:R-:W-:-:S00]  /*0110*/  NOP ;  /* 0x0000000000007918 */ /* 0x000fc00000000000 */
        /* <DEDUP_REMOVED lines=14> */
.L_x_1:


//--------------------- .nv.shared.reserved.0     --------------------------
	.section	.nv.shared.reserved.0,"aw",@nobits
	.weak		__nv_reservedSMEM_offset_0_alias
	.size		__nv_reservedSMEM_offset_0_alias, 0, 64
	.other		__nv_reservedSMEM_offset_0_alias,@"STO_CUDA_RESERVED_SHARED STV_DEFAULT"
__nv_reservedSMEM_offset_0_alias:
	.zero		0
	.zero		64


//--------------------- .nv.constant0._Z24nested_conditions_kerneliiPi --------------------------
	.section	.nv.constant0._Z24nested_conditions_kerneliiPi,"a",@progbits
	.sectionflags	@""
	.align	4
.nv.constant0._Z24nested_conditions_kerneliiPi:
	.zero		912


//--------------------- SYMBOLS --------------------------

	.type		.nv.reservedSmem.offset0,@object
	.size		.nv.reservedSmem.offset0,0x4
